//
// Generated by NVIDIA NVVM Compiler
//
// Compiler Build ID: CL-36424714
// Cuda compilation tools, release 13.0, V13.0.88
// Based on NVVM 20.0.0
//

.version 9.0
.target sm_100
.address_size 64

	// .globl	_Z14kernel2D_basicv

.visible .entry _Z14kernel2D_basicv()
{


	ret;

}
	// .globl	_Z12kernel2D_optv
.visible .entry _Z12kernel2D_optv()
{


	ret;

}
	// .globl	_Z14kernel3D_basicv
.visible .entry _Z14kernel3D_basicv()
{


	ret;

}
	// .globl	_Z12kernel3D_optv
.visible .entry _Z12kernel3D_optv()
{


	ret;

}


// ===== COMPILED SASS (sm_100) =====

	.target	sm_100

	.elftype	@"ET_EXEC"


//--------------------- .note.nv.tkinfo           --------------------------
	.section	.note.nv.tkinfo,"",@"SHT_NOTE"
	.sectionflags	@"SHF_NOTE_NV_TKINFO"
	.tkinfo
        /*0018*/ 	.word	0x00000002
        /*0030*/ 	.string	""
        /*0030*/ 	.string	"ptxas"
        /*0030*/ 	.string	"Cuda compilation tools, release 13.0, V13.0.88"
        /*0030*/ 	.string	"Build cuda_13.0.r13.0/compiler.36424714_0"
        /*0030*/ 	.string	"-arch sm_100 -m 64 "



//--------------------- .note.nv.cuinfo           --------------------------
	.section	.note.nv.cuinfo,"",@"SHT_NOTE"
	.sectionflags	@"SHF_NOTE_NV_CUINFO"
        /*0018*/ 	.short	0x0002
        /*001a*/ 	.short	0x0064
        /*001c*/ 	.short	0x0082
	.zero		2


//--------------------- .nv.info                  --------------------------
	.section	.nv.info,"",@"SHT_CUDA_INFO"
	.align	4


	//----- nvinfo : EIATTR_REGCOUNT
	.align		4
        /*0000*/ 	.byte	0x04, 0x2f
        /*0002*/ 	.short	(.L_1 - .L_0)
	.align		4
.L_0:
        /*0004*/ 	.word	index@(_Z14kernel2D_basicv)
        /*0008*/ 	.word	0x00000004


	//----- nvinfo : EIATTR_FRAME_SIZE
	.align		4
.L_1:
        /*000c*/ 	.byte	0x04, 0x11
        /*000e*/ 	.short	(.L_3 - .L_2)
	.align		4
.L_2:
        /*0010*/ 	.word	index@(_Z14kernel2D_basicv)
        /*0014*/ 	.word	0x00000000


	//----- nvinfo : EIATTR_REGCOUNT
	.align		4
.L_3:
        /*0018*/ 	.byte	0x04, 0x2f
        /*001a*/ 	.short	(.L_5 - .L_4)
	.align		4
.L_4:
        /*001c*/ 	.word	index@(_Z12kernel2D_optv)
        /*0020*/ 	.word	0x00000004


	//----- nvinfo : EIATTR_FRAME_SIZE
	.align		4
.L_5:
        /*0024*/ 	.byte	0x04, 0x11
        /*0026*/ 	.short	(.L_7 - .L_6)
	.align		4
.L_6:
        /*0028*/ 	.word	index@(_Z12kernel2D_optv)
        /*002c*/ 	.word	0x00000000


	//----- nvinfo : EIATTR_REGCOUNT
	.align		4
.L_7:
        /*0030*/ 	.byte	0x04, 0x2f
        /*0032*/ 	.short	(.L_9 - .L_8)
	.align		4
.L_8:
        /*0034*/ 	.word	index@(_Z14kernel3D_basicv)
        /*0038*/ 	.word	0x00000004


	//----- nvinfo : EIATTR_FRAME_SIZE
	.align		4
.L_9:
        /*003c*/ 	.byte	0x04, 0x11
        /*003e*/ 	.short	(.L_11 - .L_10)
	.align		4
.L_10:
        /*0040*/ 	.word	index@(_Z14kernel3D_basicv)
        /*0044*/ 	.word	0x00000000


	//----- nvinfo : EIATTR_REGCOUNT
	.align		4
.L_11:
        /*0048*/ 	.byte	0x04, 0x2f
        /*004a*/ 	.short	(.L_13 - .L_12)
	.align		4
.L_12:
        /*004c*/ 	.word	index@(_Z12kernel3D_optv)
        /*0050*/ 	.word	0x00000004


	//----- nvinfo : EIATTR_FRAME_SIZE
	.align		4
.L_13:
        /*0054*/ 	.byte	0x04, 0x11
        /*0056*/ 	.short	(.L_15 - .L_14)
	.align		4
.L_14:
        /*0058*/ 	.word	index@(_Z12kernel3D_optv)
        /*005c*/ 	.word	0x00000000


	//----- nvinfo : EIATTR_MIN_STACK_SIZE
	.align		4
.L_15:
        /*0060*/ 	.byte	0x04, 0x12
        /*0062*/ 	.short	(.L_17 - .L_16)
	.align		4
.L_16:
        /*0064*/ 	.word	index@(_Z12kernel3D_optv)
        /*0068*/ 	.word	0x00000000


	//----- nvinfo : EIATTR_MIN_STACK_SIZE
	.align		4
.L_17:
        /*006c*/ 	.byte	0x04, 0x12
        /*006e*/ 	.short	(.L_19 - .L_18)
	.align		4
.L_18:
        /*0070*/ 	.word	index@(_Z14kernel3D_basicv)
        /*0074*/ 	.word	0x00000000


	//----- nvinfo : EIATTR_MIN_STACK_SIZE
	.align		4
.L_19:
        /*0078*/ 	.byte	0x04, 0x12
        /*007a*/ 	.short	(.L_21 - .L_20)
	.align		4
.L_20:
        /*007c*/ 	.word	index@(_Z12kernel2D_optv)
        /*0080*/ 	.word	0x00000000


	//----- nvinfo : EIATTR_MIN_STACK_SIZE
	.align		4
.L_21:
        /*0084*/ 	.byte	0x04, 0x12
        /*0086*/ 	.short	(.L_23 - .L_22)
	.align		4
.L_22:
        /*0088*/ 	.word	index@(_Z14kernel2D_basicv)
        /*008c*/ 	.word	0x00000000
.L_23:


//--------------------- .nv.compat                --------------------------
	.section	.nv.compat,"",@"SHT_CUDA_COMPAT_INFO"
	.align	4
        /*0000*/ 	.byte	0x02, 0x09, 0x00, 0x00, 0x02, 0x02, 0x01, 0x00, 0x02, 0x05, 0x05, 0x00, 0x03, 0x07, 0x01, 0x01
        /*0010*/ 	.byte	0x02, 0x03, 0x00, 0x00, 0x02, 0x06, 0x01, 0x00, 0x04, 0x0b, 0x08, 0x00, 0x09, 0x00, 0x00, 0x00
        /*0020*/ 	.byte	0x00, 0x00, 0x00, 0x00


//--------------------- .nv.info._Z12kernel3D_optv --------------------------
	.section	.nv.info._Z12kernel3D_optv,"",@"SHT_CUDA_INFO"
	.sectionflags	@""
	.align	4


	//----- nvinfo : EIATTR_CUDA_API_VERSION
	.align		4
        /*0000*/ 	.byte	0x04, 0x37
        /*0002*/ 	.short	(.L_25 - .L_24)
.L_24:
        /*0004*/ 	.word	0x00000082


	//----- nvinfo : EIATTR_SPARSE_MMA_MASK
	.align		4
.L_25:
        /*0008*/ 	.byte	0x03, 0x50
        /*000a*/ 	.short	0x0000


	//----- nvinfo : EIATTR_MAXREG_COUNT
	.align		4
        /*000c*/ 	.byte	0x03, 0x1b
        /*000e*/ 	.short	0x00ff


	//----- nvinfo : EIATTR_MERCURY_ISA_VERSION
	.align		4
        /*0010*/ 	.byte	0x03, 0x5f
        /*0012*/ 	.short	0x0101


	//----- nvinfo : EIATTR_VRC_CTA_INIT_COUNT
	.align		4
        /*0014*/ 	.byte	0x02, 0x4a
	.zero		1
	.zero		1


	//----- nvinfo : EIATTR_EXIT_INSTR_OFFSETS
	.align		4
        /*0018*/ 	.byte	0x04, 0x1c
        /*001a*/ 	.short	(.L_27 - .L_26)


	//   ....[0]....
.L_26:
        /*001c*/ 	.word	0x00000010


	//----- nvinfo : EIATTR_SW_WAR
	.align		4
.L_27:
        /*0020*/ 	.byte	0x04, 0x36
        /*0022*/ 	.short	(.L_29 - .L_28)
.L_28:
        /*0024*/ 	.word	0x00000008
.L_29:


//--------------------- .nv.info._Z14kernel3D_basicv --------------------------
	.section	.nv.info._Z14kernel3D_basicv,"",@"SHT_CUDA_INFO"
	.sectionflags	@""
	.align	4


	//----- nvinfo : EIATTR_CUDA_API_VERSION
	.align		4
        /*0000*/ 	.byte	0x04, 0x37
        /*0002*/ 	.short	(.L_31 - .L_30)
.L_30:
        /*0004*/ 	.word	0x00000082


	//----- nvinfo : EIATTR_SPARSE_MMA_MASK
	.align		4
.L_31:
        /*0008*/ 	.byte	0x03, 0x50
        /*000a*/ 	.short	0x0000


	//----- nvinfo : EIATTR_MAXREG_COUNT
	.align		4
        /*000c*/ 	.byte	0x03, 0x1b
        /*000e*/ 	.short	0x00ff


	//----- nvinfo : EIATTR_MERCURY_ISA_VERSION
	.align		4
        /*0010*/ 	.byte	0x03, 0x5f
        /*0012*/ 	.short	0x0101


	//----- nvinfo : EIATTR_VRC_CTA_INIT_COUNT
	.align		4
        /*0014*/ 	.byte	0x02, 0x4a
	.zero		1
	.zero		1


	//----- nvinfo : EIATTR_EXIT_INSTR_OFFSETS
	.align		4
        /*0018*/ 	.byte	0x04, 0x1c
        /*001a*/ 	.short	(.L_33 - .L_32)


	//   ....[0]....
.L_32:
        /*001c*/ 	.word	0x00000010


	//----- nvinfo : EIATTR_SW_WAR
	.align		4
.L_33:
        /*0020*/ 	.byte	0x04, 0x36
        /*0022*/ 	.short	(.L_35 - .L_34)
.L_34:
        /*0024*/ 	.word	0x00000008
.L_35:


//--------------------- .nv.info._Z12kernel2D_optv --------------------------
	.section	.nv.info._Z12kernel2D_optv,"",@"SHT_CUDA_INFO"
	.sectionflags	@""
	.align	4


	//----- nvinfo : EIATTR_CUDA_API_VERSION
	.align		4
        /*0000*/ 	.byte	0x04, 0x37
        /*0002*/ 	.short	(.L_37 - .L_36)
.L_36:
        /*0004*/ 	.word	0x00000082


	//----- nvinfo : EIATTR_SPARSE_MMA_MASK
	.align		4
.L_37:
        /*0008*/ 	.byte	0x03, 0x50
        /*000a*/ 	.short	0x0000


	//----- nvinfo : EIATTR_MAXREG_COUNT
	.align		4
        /*000c*/ 	.byte	0x03, 0x1b
        /*000e*/ 	.short	0x00ff


	//----- nvinfo : EIATTR_MERCURY_ISA_VERSION
	.align		4
        /*0010*/ 	.byte	0x03, 0x5f
        /*0012*/ 	.short	0x0101


	//----- nvinfo : EIATTR_VRC_CTA_INIT_COUNT
	.align		4
        /*0014*/ 	.byte	0x02, 0x4a
	.zero		1
	.zero		1


	//----- nvinfo : EIATTR_EXIT_INSTR_OFFSETS
	.align		4
        /*0018*/ 	.byte	0x04, 0x1c
        /*001a*/ 	.short	(.L_39 - .L_38)


	//   ....[0]....
.L_38:
        /*001c*/ 	.word	0x00000010


	//----- nvinfo : EIATTR_SW_WAR
	.align		4
.L_39:
        /*0020*/ 	.byte	0x04, 0x36
        /*0022*/ 	.short	(.L_41 - .L_40)
.L_40:
        /*0024*/ 	.word	0x00000008
.L_41:


//--------------------- .nv.info._Z14kernel2D_basicv --------------------------
	.section	.nv.info._Z14kernel2D_basicv,"",@"SHT_CUDA_INFO"
	.sectionflags	@""
	.align	4


	//----- nvinfo : EIATTR_CUDA_API_VERSION
	.align		4
        /*0000*/ 	.byte	0x04, 0x37
        /*0002*/ 	.short	(.L_43 - .L_42)
.L_42:
        /*0004*/ 	.word	0x00000082


	//----- nvinfo : EIATTR_SPARSE_MMA_MASK
	.align		4
.L_43:
        /*0008*/ 	.byte	0x03, 0x50
        /*000a*/ 	.short	0x0000


	//----- nvinfo : EIATTR_MAXREG_COUNT
	.align		4
        /*000c*/ 	.byte	0x03, 0x1b
        /*000e*/ 	.short	0x00ff


	//----- nvinfo : EIATTR_MERCURY_ISA_VERSION
	.align		4
        /*0010*/ 	.byte	0x03, 0x5f
        /*0012*/ 	.short	0x0101


	//----- nvinfo : EIATTR_VRC_CTA_INIT_COUNT
	.align		4
        /*0014*/ 	.byte	0x02, 0x4a
	.zero		1
	.zero		1


	//----- nvinfo : EIATTR_EXIT_INSTR_OFFSETS
	.align		4
        /*0018*/ 	.byte	0x04, 0x1c
        /*001a*/ 	.short	(.L_45 - .L_44)


	//   ....[0]....
.L_44:
        /*001c*/ 	.word	0x00000010


	//----- nvinfo : EIATTR_SW_WAR
	.align		4
.L_45:
        /*0020*/ 	.byte	0x04, 0x36
        /*0022*/ 	.short	(.L_47 - .L_46)
.L_46:
        /*0024*/ 	.word	0x00000008
.L_47:


//--------------------- .nv.callgraph             --------------------------
	.section	.nv.callgraph,"",@"SHT_CUDA_CALLGRAPH"
	.align	4
	.sectionentsize	8
	.align		4
        /*0000*/ 	.word	0x00000000
	.align		4
        /*0004*/ 	.word	0xffffffff
	.align		4
        /*0008*/ 	.word	0x00000000
	.align		4
        /*000c*/ 	.word	0xfffffffe
	.align		4
        /*0010*/ 	.word	0x00000000
	.align		4
        /*0014*/ 	.word	0xfffffffd
	.align		4
        /*0018*/ 	.word	0x00000000
	.align		4
        /*001c*/ 	.word	0xfffffffc


//--------------------- .text._Z12kernel3D_optv   --------------------------
	.section	.text._Z12kernel3D_optv,"ax",@progbits
	.align	128
        .global         _Z12kernel3D_optv
        .type           _Z12kernel3D_optv,@function
        .size           _Z12kernel3D_optv,(.L_x_4 - _Z12kernel3D_optv)
        .other          _Z12kernel3D_optv,@"STO_CUDA_ENTRY STV_DEFAULT"
_Z12kernel3D_optv:
.text._Z12kernel3D_optv:
[----:B------:R-:W-:Y:S01]  /*0000*/  LDC R1, c[0x0][0x37c] ;  /* 0x0000df00ff017b82 */ /* 0x000fe20000000800 */
[----:B------:R-:W-:Y:S05]  /*0010*/  EXIT ;  /* 0x000000000000794d */ /* 0x000fea0003800000 */
.L_x_0:
[----:B------:R-:W-:-:S00]  /*0020*/  BRA `(.L_x_0) ;  /* 0xfffffffc00fc7947 */ /* 0x000fc0000383ffff */
[----:B------:R-:W-:-:S00]  /*0030*/  NOP ;  /* 0x0000000000007918 */ /* 0x000fc00000000000 */
        /* <DEDUP_REMOVED lines=12> */
.L_x_4:


//--------------------- .text._Z14kernel3D_basicv --------------------------
	.section	.text._Z14kernel3D_basicv,"ax",@progbits
	.align	128
        .global         _Z14kernel3D_basicv
        .type           _Z14kernel3D_basicv,@function
        .size           _Z14kernel3D_basicv,(.L_x_5 - _Z14kernel3D_basicv)
        .other          _Z14kernel3D_basicv,@"STO_CUDA_ENTRY STV_DEFAULT"
_Z14kernel3D_basicv:
.text._Z14kernel3D_basicv:
[----:B------:R-:W-:Y:S01]  /*0000*/  LDC R1, c[0x0][0x37c] ;  /* 0x0000df00ff017b82 */ /* 0x000fe20000000800 */
[----:B------:R-:W-:Y:S05]  /*0010*/  EXIT ;  /* 0x000000000000794d */ /* 0x000fea0003800000 */
.L_x_1:
        /* <DEDUP_REMOVED lines=14> */
.L_x_5:


//--------------------- .text._Z12kernel2D_optv   --------------------------
	.section	.text._Z12kernel2D_optv,"ax",@progbits
	.align	128
        .global         _Z12kernel2D_optv
        .type           _Z12kernel2D_optv,@function
        .size           _Z12kernel2D_optv,(.L_x_6 - _Z12kernel2D_optv)
        .other          _Z12kernel2D_optv,@"STO_CUDA_ENTRY STV_DEFAULT"
_Z12kernel2D_optv:
.text._Z12kernel2D_optv:
[----:B------:R-:W-:Y:S01]  /*0000*/  LDC R1, c[0x0][0x37c] ;  /* 0x0000df00ff017b82 */ /* 0x000fe20000000800 */
[----:B------:R-:W-:Y:S05]  /*0010*/  EXIT ;  /* 0x000000000000794d */ /* 0x000fea0003800000 */
.L_x_2:
        /* <DEDUP_REMOVED lines=14> */
.L_x_6:


//--------------------- .text._Z14kernel2D_basicv --------------------------
	.section	.text._Z14kernel2D_basicv,"ax",@progbits
	.align	128
        .global         _Z14kernel2D_basicv
        .type           _Z14kernel2D_basicv,@function
        .size           _Z14kernel2D_basicv,(.L_x_7 - _Z14kernel2D_basicv)
        .other          _Z14kernel2D_basicv,@"STO_CUDA_ENTRY STV_DEFAULT"
_Z14kernel2D_basicv:
.text._Z14kernel2D_basicv:
[----:B------:R-:W-:Y:S01]  /*0000*/  LDC R1, c[0x0][0x37c] ;  /* 0x0000df00ff017b82 */ /* 0x000fe20000000800 */
[----:B------:R-:W-:Y:S05]  /*0010*/  EXIT ;  /* 0x000000000000794d */ /* 0x000fea0003800000 */
.L_x_3:
        /* <DEDUP_REMOVED lines=14> */
.L_x_7:


//--------------------- .nv.shared.reserved.0     --------------------------
	.section	.nv.shared.reserved.0,"aw",@nobits
	.weak		__nv_reservedSMEM_offset_0_alias
	.size		__nv_reservedSMEM_offset_0_alias, 0, 64
	.other		__nv_reservedSMEM_offset_0_alias,@"STO_CUDA_RESERVED_SHARED STV_DEFAULT"
__nv_reservedSMEM_offset_0_alias:
	.zero		0
	.zero		64


//--------------------- .nv.constant0._Z12kernel3D_optv --------------------------
	.section	.nv.constant0._Z12kernel3D_optv,"a",@progbits
	.sectionflags	@""
	.align	4
.nv.constant0._Z12kernel3D_optv:
	.zero		896


//--------------------- .nv.constant0._Z14kernel3D_basicv --------------------------
	.section	.nv.constant0._Z14kernel3D_basicv,"a",@progbits
	.sectionflags	@""
	.align	4
.nv.constant0._Z14kernel3D_basicv:
	.zero		896


//--------------------- .nv.constant0._Z12kernel2D_optv --------------------------
	.section	.nv.constant0._Z12kernel2D_optv,"a",@progbits
	.sectionflags	@""
	.align	4
.nv.constant0._Z12kernel2D_optv:
	.zero		896


//--------------------- .nv.constant0._Z14kernel2D_basicv --------------------------
	.section	.nv.constant0._Z14kernel2D_basicv,"a",@progbits
	.sectionflags	@""
	.align	4
.nv.constant0._Z14kernel2D_basicv:
	.zero		896


//--------------------- SYMBOLS --------------------------

	.type		.nv.reservedSmem.offset0,@object
	.size		.nv.reservedSmem.offset0,0x4
